//
// Generated by NVIDIA NVVM Compiler
//
// Compiler Build ID: CL-36424714
// Cuda compilation tools, release 13.0, V13.0.88
// Based on NVVM 20.0.0
//

.version 9.0
.target sm_100
.address_size 64

	// .globl	_Z13ordenarVectorPiS_i

.visible .entry _Z13ordenarVectorPiS_i(
	.param .u64 .ptr .align 1 _Z13ordenarVectorPiS_i_param_0,
	.param .u64 .ptr .align 1 _Z13ordenarVectorPiS_i_param_1,
	.param .u32 _Z13ordenarVectorPiS_i_param_2
)
{
	.reg .pred 	%p<85>;
	.reg .b32 	%r<119>;
	.reg .b64 	%rd<25>;

	ld.param.u64 	%rd8, [_Z13ordenarVectorPiS_i_param_0];
	ld.param.u64 	%rd7, [_Z13ordenarVectorPiS_i_param_1];
	ld.param.u32 	%r27, [_Z13ordenarVectorPiS_i_param_2];
	cvta.to.global.u64 	%rd1, %rd8;
	mov.u32 	%r1, %tid.x;
	setp.gt.s32 	%p1, %r27, 0;
	@%p1 bra 	$L__BB0_2;
	mul.wide.u32 	%rd10, %r1, 4;
	add.s64 	%rd11, %rd1, %rd10;
	ld.global.u32 	%r118, [%rd11];
	mov.b64 	%rd24, 0;
	bra.uni 	$L__BB0_14;
$L__BB0_2:
	mul.wide.u32 	%rd12, %r1, 4;
	add.s64 	%rd13, %rd1, %rd12;
	ld.global.u32 	%r118, [%rd13];
	and.b32  	%r4, %r27, 7;
	setp.lt.u32 	%p2, %r27, 8;
	mov.b32 	%r112, 0;
	mov.u32 	%r117, %r112;
	@%p2 bra 	$L__BB0_5;
	and.b32  	%r112, %r27, 2147483640;
	add.s64 	%rd23, %rd1, 16;
	mov.b32 	%r106, 0;
	mov.u32 	%r117, %r106;
$L__BB0_4:
	.pragma "nounroll";
	ld.global.u32 	%r31, [%rd23+-16];
	setp.gt.s32 	%p3, %r118, %r31;
	setp.eq.s32 	%p4, %r118, %r31;
	setp.gt.u32 	%p5, %r1, %r106;
	and.pred  	%p6, %p4, %p5;
	or.pred  	%p7, %p3, %p6;
	selp.u32 	%r34, 1, 0, %p7;
	add.s32 	%r35, %r117, %r34;
	ld.global.u32 	%r36, [%rd23+-12];
	setp.gt.s32 	%p8, %r118, %r36;
	setp.eq.s32 	%p9, %r118, %r36;
	add.s32 	%r38, %r106, 1;
	setp.gt.u32 	%p10, %r1, %r38;
	and.pred  	%p11, %p9, %p10;
	or.pred  	%p12, %p8, %p11;
	selp.u32 	%r39, 1, 0, %p12;
	add.s32 	%r40, %r35, %r39;
	ld.global.u32 	%r41, [%rd23+-8];
	setp.gt.s32 	%p13, %r118, %r41;
	setp.eq.s32 	%p14, %r118, %r41;
	add.s32 	%r43, %r106, 2;
	setp.gt.u32 	%p15, %r1, %r43;
	and.pred  	%p16, %p14, %p15;
	or.pred  	%p17, %p13, %p16;
	selp.u32 	%r44, 1, 0, %p17;
	add.s32 	%r45, %r40, %r44;
	ld.global.u32 	%r46, [%rd23+-4];
	setp.gt.s32 	%p18, %r118, %r46;
	setp.eq.s32 	%p19, %r118, %r46;
	add.s32 	%r48, %r106, 3;
	setp.gt.u32 	%p20, %r1, %r48;
	and.pred  	%p21, %p19, %p20;
	or.pred  	%p22, %p18, %p21;
	selp.u32 	%r49, 1, 0, %p22;
	add.s32 	%r50, %r45, %r49;
	ld.global.u32 	%r51, [%rd23];
	setp.gt.s32 	%p23, %r118, %r51;
	setp.eq.s32 	%p24, %r118, %r51;
	add.s32 	%r53, %r106, 4;
	setp.gt.u32 	%p25, %r1, %r53;
	and.pred  	%p26, %p24, %p25;
	or.pred  	%p27, %p23, %p26;
	selp.u32 	%r54, 1, 0, %p27;
	add.s32 	%r55, %r50, %r54;
	ld.global.u32 	%r56, [%rd23+4];
	setp.gt.s32 	%p28, %r118, %r56;
	setp.eq.s32 	%p29, %r118, %r56;
	add.s32 	%r58, %r106, 5;
	setp.gt.u32 	%p30, %r1, %r58;
	and.pred  	%p31, %p29, %p30;
	or.pred  	%p32, %p28, %p31;
	selp.u32 	%r59, 1, 0, %p32;
	add.s32 	%r60, %r55, %r59;
	ld.global.u32 	%r61, [%rd23+8];
	setp.gt.s32 	%p33, %r118, %r61;
	setp.eq.s32 	%p34, %r118, %r61;
	add.s32 	%r63, %r106, 6;
	setp.gt.u32 	%p35, %r1, %r63;
	and.pred  	%p36, %p34, %p35;
	or.pred  	%p37, %p33, %p36;
	selp.u32 	%r64, 1, 0, %p37;
	add.s32 	%r65, %r60, %r64;
	ld.global.u32 	%r66, [%rd23+12];
	setp.gt.s32 	%p38, %r118, %r66;
	setp.eq.s32 	%p39, %r118, %r66;
	add.s32 	%r68, %r106, 7;
	setp.gt.u32 	%p40, %r1, %r68;
	and.pred  	%p41, %p39, %p40;
	or.pred  	%p42, %p38, %p41;
	selp.u32 	%r69, 1, 0, %p42;
	add.s32 	%r117, %r65, %r69;
	add.s64 	%rd23, %rd23, 32;
	add.s32 	%r106, %r106, 8;
	setp.ne.s32 	%p43, %r106, %r112;
	@%p43 bra 	$L__BB0_4;
$L__BB0_5:
	setp.eq.s32 	%p44, %r4, 0;
	@%p44 bra 	$L__BB0_13;
	and.b32  	%r13, %r27, 3;
	setp.lt.u32 	%p45, %r4, 4;
	@%p45 bra 	$L__BB0_8;
	mul.wide.u32 	%rd14, %r112, 4;
	add.s64 	%rd15, %rd1, %rd14;
	ld.global.u32 	%r72, [%rd15];
	setp.gt.s32 	%p46, %r118, %r72;
	setp.eq.s32 	%p47, %r118, %r72;
	setp.gt.u32 	%p48, %r1, %r112;
	and.pred  	%p49, %p47, %p48;
	or.pred  	%p50, %p46, %p49;
	selp.u32 	%r75, 1, 0, %p50;
	add.s32 	%r76, %r117, %r75;
	add.s32 	%r77, %r112, 1;
	ld.global.u32 	%r78, [%rd15+4];
	setp.gt.s32 	%p51, %r118, %r78;
	setp.eq.s32 	%p52, %r118, %r78;
	setp.gt.u32 	%p53, %r1, %r77;
	and.pred  	%p54, %p52, %p53;
	or.pred  	%p55, %p51, %p54;
	selp.u32 	%r80, 1, 0, %p55;
	add.s32 	%r81, %r76, %r80;
	add.s32 	%r82, %r112, 2;
	ld.global.u32 	%r83, [%rd15+8];
	setp.gt.s32 	%p56, %r118, %r83;
	setp.eq.s32 	%p57, %r118, %r83;
	setp.gt.u32 	%p58, %r1, %r82;
	and.pred  	%p59, %p57, %p58;
	or.pred  	%p60, %p56, %p59;
	selp.u32 	%r85, 1, 0, %p60;
	add.s32 	%r86, %r81, %r85;
	add.s32 	%r87, %r112, 3;
	ld.global.u32 	%r88, [%rd15+12];
	setp.gt.s32 	%p61, %r118, %r88;
	setp.eq.s32 	%p62, %r118, %r88;
	setp.gt.u32 	%p63, %r1, %r87;
	and.pred  	%p64, %p62, %p63;
	or.pred  	%p65, %p61, %p64;
	selp.u32 	%r90, 1, 0, %p65;
	add.s32 	%r117, %r86, %r90;
	add.s32 	%r112, %r112, 4;
$L__BB0_8:
	setp.eq.s32 	%p66, %r13, 0;
	@%p66 bra 	$L__BB0_13;
	setp.eq.s32 	%p67, %r13, 1;
	@%p67 bra 	$L__BB0_11;
	mul.wide.u32 	%rd16, %r112, 4;
	add.s64 	%rd17, %rd1, %rd16;
	ld.global.u32 	%r92, [%rd17];
	setp.gt.s32 	%p68, %r118, %r92;
	setp.eq.s32 	%p69, %r118, %r92;
	setp.gt.u32 	%p70, %r1, %r112;
	and.pred  	%p71, %p69, %p70;
	or.pred  	%p72, %p68, %p71;
	selp.u32 	%r95, 1, 0, %p72;
	add.s32 	%r96, %r117, %r95;
	add.s32 	%r97, %r112, 1;
	ld.global.u32 	%r98, [%rd17+4];
	setp.gt.s32 	%p73, %r118, %r98;
	setp.eq.s32 	%p74, %r118, %r98;
	setp.gt.u32 	%p75, %r1, %r97;
	and.pred  	%p76, %p74, %p75;
	or.pred  	%p77, %p73, %p76;
	selp.u32 	%r100, 1, 0, %p77;
	add.s32 	%r117, %r96, %r100;
	add.s32 	%r112, %r112, 2;
$L__BB0_11:
	and.b32  	%r101, %r27, 1;
	setp.eq.b32 	%p78, %r101, 1;
	not.pred 	%p79, %p78;
	@%p79 bra 	$L__BB0_13;
	mul.wide.u32 	%rd18, %r112, 4;
	add.s64 	%rd19, %rd1, %rd18;
	ld.global.u32 	%r102, [%rd19];
	setp.gt.s32 	%p80, %r118, %r102;
	setp.eq.s32 	%p81, %r118, %r102;
	setp.gt.u32 	%p82, %r1, %r112;
	and.pred  	%p83, %p81, %p82;
	or.pred  	%p84, %p80, %p83;
	selp.u32 	%r105, 1, 0, %p84;
	add.s32 	%r117, %r117, %r105;
$L__BB0_13:
	cvt.u64.u32 	%rd24, %r117;
$L__BB0_14:
	cvta.to.global.u64 	%rd20, %rd7;
	shl.b64 	%rd21, %rd24, 2;
	add.s64 	%rd22, %rd20, %rd21;
	st.global.u32 	[%rd22], %r118;
	ret;

}


// ===== COMPILED SASS (sm_100) =====

	.target	sm_100

	.elftype	@"ET_EXEC"


//--------------------- .note.nv.tkinfo           --------------------------
	.section	.note.nv.tkinfo,"",@"SHT_NOTE"
	.sectionflags	@"SHF_NOTE_NV_TKINFO"
	.tkinfo
        /*0018*/ 	.word	0x00000002
        /*0030*/ 	.string	""
        /*0030*/ 	.string	"ptxas"
        /*0030*/ 	.string	"Cuda compilation tools, release 13.0, V13.0.88"
        /*0030*/ 	.string	"Build cuda_13.0.r13.0/compiler.36424714_0"
        /*0030*/ 	.string	"-arch sm_100 -m 64 "



//--------------------- .note.nv.cuinfo           --------------------------
	.section	.note.nv.cuinfo,"",@"SHT_NOTE"
	.sectionflags	@"SHF_NOTE_NV_CUINFO"
        /*0018*/ 	.short	0x0002
        /*001a*/ 	.short	0x0064
        /*001c*/ 	.short	0x0082
	.zero		2


//--------------------- .nv.info                  --------------------------
	.section	.nv.info,"",@"SHT_CUDA_INFO"
	.align	4


	//----- nvinfo : EIATTR_REGCOUNT
	.align		4
        /*0000*/ 	.byte	0x04, 0x2f
        /*0002*/ 	.short	(.L_1 - .L_0)
	.align		4
.L_0:
        /*0004*/ 	.word	index@(_Z13ordenarVectorPiS_i)
        /*0008*/ 	.word	0x0000001c


	//----- nvinfo : EIATTR_FRAME_SIZE
	.align		4
.L_1:
        /*000c*/ 	.byte	0x04, 0x11
        /*000e*/ 	.short	(.L_3 - .L_2)
	.align		4
.L_2:
        /*0010*/ 	.word	index@(_Z13ordenarVectorPiS_i)
        /*0014*/ 	.word	0x00000000


	//----- nvinfo : EIATTR_MIN_STACK_SIZE
	.align		4
.L_3:
        /*0018*/ 	.byte	0x04, 0x12
        /*001a*/ 	.short	(.L_5 - .L_4)
	.align		4
.L_4:
        /*001c*/ 	.word	index@(_Z13ordenarVectorPiS_i)
        /*0020*/ 	.word	0x00000000
.L_5:


//--------------------- .nv.compat                --------------------------
	.section	.nv.compat,"",@"SHT_CUDA_COMPAT_INFO"
	.align	4
        /*0000*/ 	.byte	0x02, 0x09, 0x00, 0x00, 0x02, 0x02, 0x01, 0x00, 0x02, 0x05, 0x05, 0x00, 0x03, 0x07, 0x01, 0x01
        /*0010*/ 	.byte	0x02, 0x03, 0x00, 0x00, 0x02, 0x06, 0x01, 0x00, 0x04, 0x0b, 0x08, 0x00, 0x09, 0x00, 0x00, 0x00
        /*0020*/ 	.byte	0x00, 0x00, 0x00, 0x00


//--------------------- .nv.info._Z13ordenarVectorPiS_i --------------------------
	.section	.nv.info._Z13ordenarVectorPiS_i,"",@"SHT_CUDA_INFO"
	.sectionflags	@""
	.align	4


	//----- nvinfo : EIATTR_CUDA_API_VERSION
	.align		4
        /*0000*/ 	.byte	0x04, 0x37
        /*0002*/ 	.short	(.L_7 - .L_6)
.L_6:
        /*0004*/ 	.word	0x00000082


	//----- nvinfo : EIATTR_KPARAM_INFO
	.align		4
.L_7:
        /*0008*/ 	.byte	0x04, 0x17
        /*000a*/ 	.short	(.L_9 - .L_8)
.L_8:
        /*000c*/ 	.word	0x00000000
        /*0010*/ 	.short	0x0002
        /*0012*/ 	.short	0x0010
        /*0014*/ 	.byte	0x00, 0xf0, 0x11, 0x00


	//----- nvinfo : EIATTR_KPARAM_INFO
	.align		4
.L_9:
        /*0018*/ 	.byte	0x04, 0x17
        /*001a*/ 	.short	(.L_11 - .L_10)
.L_10:
        /*001c*/ 	.word	0x00000000
        /*0020*/ 	.short	0x0001
        /*0022*/ 	.short	0x0008
        /*0024*/ 	.byte	0x00, 0xf5, 0x21, 0x00


	//----- nvinfo : EIATTR_KPARAM_INFO
	.align		4
.L_11:
        /*0028*/ 	.byte	0x04, 0x17
        /*002a*/ 	.short	(.L_13 - .L_12)
.L_12:
        /*002c*/ 	.word	0x00000000
        /*0030*/ 	.short	0x0000
        /*0032*/ 	.short	0x0000
        /*0034*/ 	.byte	0x00, 0xf5, 0x21, 0x00


	//----- nvinfo : EIATTR_SPARSE_MMA_MASK
	.align		4
.L_13:
        /*0038*/ 	.byte	0x03, 0x50
        /*003a*/ 	.short	0x0000


	//----- nvinfo : EIATTR_MAXREG_COUNT
	.align		4
        /*003c*/ 	.byte	0x03, 0x1b
        /*003e*/ 	.short	0x00ff


	//----- nvinfo : EIATTR_MERCURY_ISA_VERSION
	.align		4
        /*0040*/ 	.byte	0x03, 0x5f
        /*0042*/ 	.short	0x0101


	//----- nvinfo : EIATTR_VRC_CTA_INIT_COUNT
	.align		4
        /*0044*/ 	.byte	0x02, 0x4a
	.zero		1
	.zero		1


	//----- nvinfo : EIATTR_EXIT_INSTR_OFFSETS
	.align		4
        /*0048*/ 	.byte	0x04, 0x1c
        /*004a*/ 	.short	(.L_15 - .L_14)


	//   ....[0]....
.L_14:
        /*004c*/ 	.word	0x00000a00


	//----- nvinfo : EIATTR_CBANK_PARAM_SIZE
	.align		4
.L_15:
        /*0050*/ 	.byte	0x03, 0x19
        /*0052*/ 	.short	0x0014


	//----- nvinfo : EIATTR_PARAM_CBANK
	.align		4
        /*0054*/ 	.byte	0x04, 0x0a
        /*0056*/ 	.short	(.L_17 - .L_16)
	.align		4
.L_16:
        /*0058*/ 	.word	index@(.nv.constant0._Z13ordenarVectorPiS_i)
        /*005c*/ 	.short	0x0380
        /*005e*/ 	.short	0x0014


	//----- nvinfo : EIATTR_SW_WAR
	.align		4
.L_17:
        /*0060*/ 	.byte	0x04, 0x36
        /*0062*/ 	.short	(.L_19 - .L_18)
.L_18:
        /*0064*/ 	.word	0x00000008
.L_19:


//--------------------- .nv.callgraph             --------------------------
	.section	.nv.callgraph,"",@"SHT_CUDA_CALLGRAPH"
	.align	4
	.sectionentsize	8
	.align		4
        /*0000*/ 	.word	0x00000000
	.align		4
        /*0004*/ 	.word	0xffffffff
	.align		4
        /*0008*/ 	.word	0x00000000
	.align		4
        /*000c*/ 	.word	0xfffffffe
	.align		4
        /*0010*/ 	.word	0x00000000
	.align		4
        /*0014*/ 	.word	0xfffffffd
	.align		4
        /*0018*/ 	.word	0x00000000
	.align		4
        /*001c*/ 	.word	0xfffffffc


//--------------------- .text._Z13ordenarVectorPiS_i --------------------------
	.section	.text._Z13ordenarVectorPiS_i,"ax",@progbits
	.align	128
        .global         _Z13ordenarVectorPiS_i
        .type           _Z13ordenarVectorPiS_i,@function
        .size           _Z13ordenarVectorPiS_i,(.L_x_7 - _Z13ordenarVectorPiS_i)
        .other          _Z13ordenarVectorPiS_i,@"STO_CUDA_ENTRY STV_DEFAULT"
_Z13ordenarVectorPiS_i:
.text._Z13ordenarVectorPiS_i:
[----:B------:R-:W-:Y:S08]  /*0000*/  LDC R1, c[0x0][0x37c] ;  /* 0x0000df00ff017b82 */ /* 0x000ff00000000800 */
[----:B------:R-:W0:Y:S01]  /*0010*/  LDC R6, c[0x0][0x390] ;  /* 0x0000e400ff067b82 */ /* 0x000e220000000800 */
[----:B------:R-:W1:Y:S01]  /*0020*/  S2R R7, SR_TID.X ;  /* 0x0000000000077919 */ /* 0x000e620000002100 */
[----:B------:R-:W2:Y:S01]  /*0030*/  LDCU.64 UR8, c[0x0][0x358] ;  /* 0x00006b00ff0877ac */ /* 0x000ea20008000a00 */
[----:B0-----:R-:W-:-:S13]  /*0040*/  ISETP.GT.AND P0, PT, R6, RZ, PT ;  /* 0x000000ff0600720c */ /* 0x001fda0003f04270 */
[----:B-12---:R-:W-:Y:S05]  /*0050*/  @P0 BRA `(.L_x_0) ;  /* 0x0000000000140947 */ /* 0x006fea0003800000 */
[----:B------:R-:W0:Y:S02]  /*0060*/  LDC.64 R2, c[0x0][0x380] ;  /* 0x0000e000ff027b82 */ /* 0x000e240000000a00 */
[----:B0-----:R-:W-:-:S05]  /*0070*/  IMAD.WIDE.U32 R2, R7, 0x4, R2 ;  /* 0x0000000407027825 */ /* 0x001fca00078e0002 */
[----:B------:R1:W5:Y:S01]  /*0080*/  LDG.E R0, desc[UR8][R2.64] ;  /* 0x0000000802007981 */ /* 0x000362000c1e1900 */
[----:B------:R-:W-:Y:S01]  /*0090*/  CS2R R8, SRZ ;  /* 0x0000000000087805 */ /* 0x000fe2000001ff00 */
[----:B------:R-:W-:Y:S06]  /*00a0*/  BRA `(.L_x_1) ;  /* 0x0000000800447947 */ /* 0x000fec0003800000 */
.L_x_0:
[----:B------:R-:W0:Y:S01]  /*00b0*/  LDC.64 R2, c[0x0][0x380] ;  /* 0x0000e000ff027b82 */ /* 0x000e220000000a00 */
[C---:B------:R-:W-:Y:S02]  /*00c0*/  ISETP.GE.U32.AND P0, PT, R6.reuse, 0x8, PT ;  /* 0x000000080600780c */ /* 0x040fe40003f06070 */
[----:B------:R-:W-:Y:S02]  /*00d0*/  LOP3.LUT R10, R6, 0x7, RZ, 0xc0, !PT ;  /* 0x00000007060a7812 */ /* 0x000fe400078ec0ff */
[----:B------:R-:W-:Y:S02]  /*00e0*/  CS2R R8, SRZ ;  /* 0x0000000000087805 */ /* 0x000fe4000001ff00 */
[----:B------:R-:W-:Y:S01]  /*00f0*/  ISETP.NE.AND P2, PT, R10, RZ, PT ;  /* 0x000000ff0a00720c */ /* 0x000fe20003f45270 */
[----:B0-----:R-:W-:-:S05]  /*0100*/  IMAD.WIDE.U32 R4, R7, 0x4, R2 ;  /* 0x0000000407047825 */ /* 0x001fca00078e0002 */
[----:B------:R0:W5:Y:S01]  /*0110*/  LDG.E R0, desc[UR8][R4.64] ;  /* 0x0000000804007981 */ /* 0x000162000c1e1900 */
[----:B------:R-:W-:Y:S06]  /*0120*/  @!P0 BRA `(.L_x_2) ;  /* 0x0000000400108947 */ /* 0x000fec0003800000 */
[----:B------:R-:W1:Y:S01]  /*0130*/  LDCU.64 UR4, c[0x0][0x380] ;  /* 0x00007000ff0477ac */ /* 0x000e620008000a00 */
[----:B------:R-:W-:Y:S01]  /*0140*/  LOP3.LUT R9, R6, 0x7ffffff8, RZ, 0xc0, !PT ;  /* 0x7ffffff806097812 */ /* 0x000fe200078ec0ff */
[----:B------:R-:W-:Y:S01]  /*0150*/  IMAD.MOV.U32 R8, RZ, RZ, RZ ;  /* 0x000000ffff087224 */ /* 0x000fe200078e00ff */
[----:B-1----:R-:W-:-:S04]  /*0160*/  UIADD3 UR4, UP0, UPT, UR4, 0x10, URZ ;  /* 0x0000001004047890 */ /* 0x002fc8000ff1e0ff */
[----:B------:R-:W-:Y:S02]  /*0170*/  UIADD3.X UR5, UPT, UPT, URZ, UR5, URZ, UP0, !UPT ;  /* 0x00000005ff057290 */ /* 0x000fe400087fe4ff */
[----:B0-----:R-:W-:Y:S01]  /*0180*/  IMAD.U32 R4, RZ, RZ, UR4 ;  /* 0x00000004ff047e24 */ /* 0x001fe2000f8e00ff */
[----:B------:R-:W-:-:S03]  /*0190*/  UMOV UR4, URZ ;  /* 0x000000ff00047c82 */ /* 0x000fc60008000000 */
[----:B------:R-:W-:-:S07]  /*01a0*/  IMAD.U32 R5, RZ, RZ, UR5 ;  /* 0x00000005ff057e24 */ /* 0x000fce000f8e00ff */
.L_x_3:
[----:B------:R-:W2:Y:S04]  /*01b0*/  LDG.E R11, desc[UR8][R4.64+-0x10] ;  /* 0xfffff008040b7981 */ /* 0x000ea8000c1e1900 */
[----:B------:R-:W3:Y:S04]  /*01c0*/  LDG.E R13, desc[UR8][R4.64+-0xc] ;  /* 0xfffff408040d7981 */ /* 0x000ee8000c1e1900 */
[----:B------:R-:W4:Y:S04]  /*01d0*/  LDG.E R15, desc[UR8][R4.64+-0x8] ;  /* 0xfffff808040f7981 */ /* 0x000f28000c1e1900 */
[----:B------:R-:W4:Y:S04]  /*01e0*/  LDG.E R17, desc[UR8][R4.64+-0x4] ;  /* 0xfffffc0804117981 */ /* 0x000f28000c1e1900 */
[----:B------:R-:W4:Y:S04]  /*01f0*/  LDG.E R19, desc[UR8][R4.64] ;  /* 0x0000000804137981 */ /* 0x000f28000c1e1900 */
[----:B------:R-:W4:Y:S04]  /*0200*/  LDG.E R21, desc[UR8][R4.64+0x4] ;  /* 0x0000040804157981 */ /* 0x000f28000c1e1900 */
[----:B------:R-:W4:Y:S04]  /*0210*/  LDG.E R23, desc[UR8][R4.64+0x8] ;  /* 0x0000080804177981 */ /* 0x000f28000c1e1900 */
[----:B------:R-:W4:Y:S01]  /*0220*/  LDG.E R25, desc[UR8][R4.64+0xc] ;  /* 0x00000c0804197981 */ /* 0x000f22000c1e1900 */
[----:B------:R-:W-:Y:S01]  /*0230*/  ISETP.GT.U32.AND P0, PT, R7, UR4, PT ;  /* 0x0000000407007c0c */ /* 0x000fe2000bf04070 */
[----:B------:R-:W-:-:S02]  /*0240*/  UIADD3 UR5, UPT, UPT, UR4, 0x1, URZ ;  /* 0x0000000104057890 */ /* 0x000fc4000fffe0ff */
[----:B------:R-:W-:-:S04]  /*0250*/  UIADD3 UR6, UPT, UPT, UR4, 0x7, URZ ;  /* 0x0000000704067890 */ /* 0x000fc8000fffe0ff */
[----:B------:R-:W-:Y:S01]  /*0260*/  ISETP.GT.U32.AND P1, PT, R7, UR5, PT ;  /* 0x0000000507007c0c */ /* 0x000fe2000bf24070 */
[----:B------:R-:W-:-:S06]  /*0270*/  UIADD3 UR5, UPT, UPT, UR4, 0x2, URZ ;  /* 0x0000000204057890 */ /* 0x000fcc000fffe0ff */
[----:B------:R-:W-:Y:S01]  /*0280*/  ISETP.GT.U32.AND P3, PT, R7, UR5, PT ;  /* 0x0000000507007c0c */ /* 0x000fe2000bf64070 */
[----:B------:R-:W-:-:S06]  /*0290*/  UIADD3 UR5, UPT, UPT, UR4, 0x3, URZ ;  /* 0x0000000304057890 */ /* 0x000fcc000fffe0ff */
[----:B------:R-:W-:Y:S01]  /*02a0*/  ISETP.GT.U32.AND P4, PT, R7, UR5, PT ;  /* 0x0000000507007c0c */ /* 0x000fe2000bf84070 */
[----:B------:R-:W-:Y:S01]  /*02b0*/  UIADD3 UR5, UPT, UPT, UR4, 0x4, URZ ;  /* 0x0000000404057890 */ /* 0x000fe2000fffe0ff */
[----:B--2--5:R-:W-:-:S04]  /*02c0*/  ISETP.EQ.AND P0, PT, R0, R11, P0 ;  /* 0x0000000b0000720c */ /* 0x024fc80000702270 */
[----:B------:R-:W-:Y:S01]  /*02d0*/  ISETP.GT.OR P0, PT, R0, R11, P0 ;  /* 0x0000000b0000720c */ /* 0x000fe20000704670 */
[----:B------:R-:W-:Y:S01]  /*02e0*/  VIADD R11, R8, 0x1 ;  /* 0x00000001080b7836 */ /* 0x000fe20000000000 */
[C---:B---3--:R-:W-:Y:S02]  /*02f0*/  ISETP.EQ.AND P1, PT, R0.reuse, R13, P1 ;  /* 0x0000000d0000720c */ /* 0x048fe40000f22270 */
[C---:B----4-:R-:W-:Y:S02]  /*0300*/  ISETP.EQ.AND P3, PT, R0.reuse, R15, P3 ;  /* 0x0000000f0000720c */ /* 0x050fe40001f62270 */
[C---:B------:R-:W-:Y:S02]  /*0310*/  ISETP.GT.OR P1, PT, R0.reuse, R13, P1 ;  /* 0x0000000d0000720c */ /* 0x040fe40000f24670 */
[----:B------:R-:W-:-:S05]  /*0320*/  ISETP.EQ.AND P4, PT, R0, R17, P4 ;  /* 0x000000110000720c */ /* 0x000fca0002782270 */
[----:B------:R-:W-:Y:S01]  /*0330*/  @!P0 IMAD.MOV R11, RZ, RZ, R8 ;  /* 0x000000ffff0b8224 */ /* 0x000fe200078e0208 */
[C---:B------:R-:W-:Y:S02]  /*0340*/  ISETP.GT.OR P0, PT, R0.reuse, R15, P3 ;  /* 0x0000000f0000720c */ /* 0x040fe40001f04670 */
[----:B------:R-:W-:Y:S01]  /*0350*/  ISETP.GT.U32.AND P3, PT, R7, UR5, PT ;  /* 0x0000000507007c0c */ /* 0x000fe2000bf64070 */
[----:B------:R-:W-:Y:S01]  /*0360*/  VIADD R8, R11, 0x1 ;  /* 0x000000010b087836 */ /* 0x000fe20000000000 */
[----:B------:R-:W-:Y:S01]  /*0370*/  UIADD3 UR5, UPT, UPT, UR4, 0x5, URZ ;  /* 0x0000000504057890 */ /* 0x000fe2000fffe0ff */
[----:B------:R-:W-:Y:S01]  /*0380*/  @!P1 IMAD.MOV R8, RZ, RZ, R11 ;  /* 0x000000ffff089224 */ /* 0x000fe200078e020b */
[C---:B------:R-:W-:Y:S02]  /*0390*/  ISETP.GT.OR P1, PT, R0.reuse, R17, P4 ;  /* 0x000000110000720c */ /* 0x040fe40002724670 */
[----:B------:R-:W-:Y:S01]  /*03a0*/  ISETP.EQ.AND P3, PT, R0, R19, P3 ;  /* 0x000000130000720c */ /* 0x000fe20001f62270 */
[----:B------:R-:W-:Y:S01]  /*03b0*/  VIADD R11, R8, 0x1 ;  /* 0x00000001080b7836 */ /* 0x000fe20000000000 */
[----:B------:R-:W-:Y:S01]  /*03c0*/  ISETP.GT.U32.AND P4, PT, R7, UR5, PT ;  /* 0x0000000507007c0c */ /* 0x000fe2000bf84070 */
[----:B------:R-:W-:-:S02]  /*03d0*/  UIADD3 UR5, UPT, UPT, UR4, 0x6, URZ ;  /* 0x0000000604057890 */ /* 0x000fc4000fffe0ff */
[----:B------:R-:W-:Y:S01]  /*03e0*/  @!P0 IMAD.MOV R11, RZ, RZ, R8 ;  /* 0x000000ffff0b8224 */ /* 0x000fe200078e0208 */
[C---:B------:R-:W-:Y:S01]  /*03f0*/  ISETP.GT.OR P0, PT, R0.reuse, R19, P3 ;  /* 0x000000130000720c */ /* 0x040fe20001f04670 */
[----:B------:R-:W-:Y:S01]  /*0400*/  UIADD3 UR4, UPT, UPT, UR4, 0x8, URZ ;  /* 0x0000000804047890 */ /* 0x000fe2000fffe0ff */
[CC--:B------:R-:W-:Y:S01]  /*0410*/  ISETP.EQ.AND P4, PT, R0.reuse, R21.reuse, P4 ;  /* 0x000000150000720c */ /* 0x0c0fe20002782270 */
[----:B------:R-:W-:Y:S01]  /*0420*/  VIADD R8, R11, 0x1 ;  /* 0x000000010b087836 */ /* 0x000fe20000000000 */
[----:B------:R-:W-:Y:S01]  /*0430*/  ISETP.GT.U32.AND P3, PT, R7, UR5, PT ;  /* 0x0000000507007c0c */ /* 0x000fe2000bf64070 */
[----:B------:R-:W-:Y:S01]  /*0440*/  @!P1 IMAD.MOV R8, RZ, RZ, R11 ;  /* 0x000000ffff089224 */ /* 0x000fe200078e020b */
[C---:B------:R-:W-:Y:S02]  /*0450*/  ISETP.GT.OR P1, PT, R0.reuse, R21, P4 ;  /* 0x000000150000720c */ /* 0x040fe40002724670 */
[----:B------:R-:W-:Y:S01]  /*0460*/  ISETP.EQ.AND P3, PT, R0, R23, P3 ;  /* 0x000000170000720c */ /* 0x000fe20001f62270 */
[----:B------:R-:W-:-:S03]  /*0470*/  VIADD R11, R8, 0x1 ;  /* 0x00000001080b7836 */ /* 0x000fc60000000000 */
[----:B------:R-:W-:Y:S01]  /*0480*/  ISETP.GT.OR P3, PT, R0, R23, P3 ;  /* 0x000000170000720c */ /* 0x000fe20001f64670 */
[----:B------:R-:W-:Y:S01]  /*0490*/  @!P0 IMAD.MOV R11, RZ, RZ, R8 ;  /* 0x000000ffff0b8224 */ /* 0x000fe200078e0208 */
[----:B------:R-:W-:-:S03]  /*04a0*/  ISETP.GT.U32.AND P0, PT, R7, UR6, PT ;  /* 0x0000000607007c0c */ /* 0x000fc6000bf04070 */
[----:B------:R-:W-:Y:S01]  /*04b0*/  VIADD R8, R11, 0x1 ;  /* 0x000000010b087836 */ /* 0x000fe20000000000 */
[CC--:B------:R-:W-:Y:S01]  /*04c0*/  ISETP.EQ.AND P0, PT, R0.reuse, R25.reuse, P0 ;  /* 0x000000190000720c */ /* 0x0c0fe20000702270 */
[----:B------:R-:W-:Y:S01]  /*04d0*/  @!P1 IMAD.MOV R8, RZ, RZ, R11 ;  /* 0x000000ffff089224 */ /* 0x000fe200078e020b */
[----:B------:R-:W-:Y:S02]  /*04e0*/  ISETP.NE.AND P1, PT, R9, UR4, PT ;  /* 0x0000000409007c0c */ /* 0x000fe4000bf25270 */
[----:B------:R-:W-:Y:S01]  /*04f0*/  ISETP.GT.OR P0, PT, R0, R25, P0 ;  /* 0x000000190000720c */ /* 0x000fe20000704670 */
[----:B------:R-:W-:Y:S02]  /*0500*/  VIADD R11, R8, 0x1 ;  /* 0x00000001080b7836 */ /* 0x000fe40000000000 */
[----:B------:R-:W-:Y:S01]  /*0510*/  @!P3 IMAD.MOV R11, RZ, RZ, R8 ;  /* 0x000000ffff0bb224 */ /* 0x000fe200078e0208 */
[----:B------:R-:W-:-:S03]  /*0520*/  IADD3 R4, P3, PT, R4, 0x20, RZ ;  /* 0x0000002004047810 */ /* 0x000fc60007f7e0ff */
[----:B------:R-:W-:Y:S02]  /*0530*/  VIADD R8, R11, 0x1 ;  /* 0x000000010b087836 */ /* 0x000fe40000000000 */
[----:B------:R-:W-:-:S04]  /*0540*/  IMAD.X R5, RZ, RZ, R5, P3 ;  /* 0x000000ffff057224 */ /* 0x000fc800018e0605 */
[----:B------:R-:W-:Y:S01]  /*0550*/  @!P0 IMAD.MOV R8, RZ, RZ, R11 ;  /* 0x000000ffff088224 */ /* 0x000fe200078e020b */
[----:B------:R-:W-:Y:S06]  /*0560*/  @P1 BRA `(.L_x_3) ;  /* 0xfffffffc00101947 */ /* 0x000fec000383ffff */
.L_x_2:
[----:B------:R-:W-:Y:S05]  /*0570*/  @!P2 BRA `(.L_x_4) ;  /* 0x00000004000ca947 */ /* 0x000fea0003800000 */
[----:B------:R-:W-:Y:S02]  /*0580*/  ISETP.GE.U32.AND P0, PT, R10, 0x4, PT ;  /* 0x000000040a00780c */ /* 0x000fe40003f06070 */
[----:B------:R-:W-:-:S04]  /*0590*/  LOP3.LUT R12, R6, 0x3, RZ, 0xc0, !PT ;  /* 0x00000003060c7812 */ /* 0x000fc800078ec0ff */
[----:B------:R-:W-:-:S07]  /*05a0*/  ISETP.NE.AND P2, PT, R12, RZ, PT ;  /* 0x000000ff0c00720c */ /* 0x000fce0003f45270 */
[----:B------:R-:W-:Y:S06]  /*05b0*/  @!P0 BRA `(.L_x_5) ;  /* 0x0000000000748947 */ /* 0x000fec0003800000 */
[----:B0-----:R-:W-:-:S05]  /*05c0*/  IMAD.WIDE.U32 R4, R9, 0x4, R2 ;  /* 0x0000000409047825 */ /* 0x001fca00078e0002 */
[----:B------:R-:W2:Y:S04]  /*05d0*/  LDG.E R11, desc[UR8][R4.64] ;  /* 0x00000008040b7981 */ /* 0x000ea8000c1e1900 */
[----:B------:R-:W3:Y:S04]  /*05e0*/  LDG.E R13, desc[UR8][R4.64+0x4] ;  /* 0x00000408040d7981 */ /* 0x000ee8000c1e1900 */
[----:B------:R-:W4:Y:S04]  /*05f0*/  LDG.E R15, desc[UR8][R4.64+0x8] ;  /* 0x00000808040f7981 */ /* 0x000f28000c1e1900 */
[----:B------:R0:W4:Y:S01]  /*0600*/  LDG.E R17, desc[UR8][R4.64+0xc] ;  /* 0x00000c0804117981 */ /* 0x000122000c1e1900 */
[----:B------:R-:W-:Y:S01]  /*0610*/  ISETP.GT.U32.AND P0, PT, R7, R9, PT ;  /* 0x000000090700720c */ /* 0x000fe20003f04070 */
[----:B------:R-:W-:-:S05]  /*0620*/  VIADD R10, R9, 0x1 ;  /* 0x00000001090a7836 */ /* 0x000fca0000000000 */
[----:B------:R-:W-:Y:S01]  /*0630*/  ISETP.GT.U32.AND P1, PT, R7, R10, PT ;  /* 0x0000000a0700720c */ /* 0x000fe20003f24070 */
[C---:B------:R-:W-:Y:S02]  /*0640*/  VIADD R10, R9.reuse, 0x2 ;  /* 0x00000002090a7836 */ /* 0x040fe40000000000 */
[C---:B0-----:R-:W-:Y:S02]  /*0650*/  VIADD R4, R9.reuse, 0x3 ;  /* 0x0000000309047836 */ /* 0x041fe40000000000 */
[----:B------:R-:W-:Y:S01]  /*0660*/  VIADD R9, R9, 0x4 ;  /* 0x0000000409097836 */ /* 0x000fe20000000000 */
[----:B------:R-:W-:Y:S01]  /*0670*/  ISETP.GT.U32.AND P3, PT, R7, R10, PT ;  /* 0x0000000a0700720c */ /* 0x000fe20003f64070 */
[----:B------:R-:W-:Y:S01]  /*0680*/  VIADD R10, R8, 0x1 ;  /* 0x00000001080a7836 */ /* 0x000fe20000000000 */
[----:B--2--5:R-:W-:-:S04]  /*0690*/  ISETP.EQ.AND P0, PT, R0, R11, P0 ;  /* 0x0000000b0000720c */ /* 0x024fc80000702270 */
[C---:B------:R-:W-:Y:S02]  /*06a0*/  ISETP.GT.OR P0, PT, R0.reuse, R11, P0 ;  /* 0x0000000b0000720c */ /* 0x040fe40000704670 */
[C---:B---3--:R-:W-:Y:S02]  /*06b0*/  ISETP.EQ.AND P1, PT, R0.reuse, R13, P1 ;  /* 0x0000000d0000720c */ /* 0x048fe40000f22270 */
[C---:B----4-:R-:W-:Y:S02]  /*06c0*/  ISETP.EQ.AND P3, PT, R0.reuse, R15, P3 ;  /* 0x0000000f0000720c */ /* 0x050fe40001f62270 */
[C---:B------:R-:W-:Y:S02]  /*06d0*/  ISETP.GT.OR P1, PT, R0.reuse, R13, P1 ;  /* 0x0000000d0000720c */ /* 0x040fe40000f24670 */
[----:B------:R-:W-:-:S05]  /*06e0*/  ISETP.GT.OR P3, PT, R0, R15, P3 ;  /* 0x0000000f0000720c */ /* 0x000fca0001f64670 */
[----:B------:R-:W-:Y:S01]  /*06f0*/  @!P0 IMAD.MOV R10, RZ, RZ, R8 ;  /* 0x000000ffff0a8224 */ /* 0x000fe200078e0208 */
[----:B------:R-:W-:-:S03]  /*0700*/  ISETP.GT.U32.AND P0, PT, R7, R4, PT ;  /* 0x000000040700720c */ /* 0x000fc60003f04070 */
[----:B------:R-:W-:Y:S01]  /*0710*/  VIADD R4, R10, 0x1 ;  /* 0x000000010a047836 */ /* 0x000fe20000000000 */
[----:B------:R-:W-:Y:S01]  /*0720*/  ISETP.EQ.AND P0, PT, R0, R17, P0 ;  /* 0x000000110000720c */ /* 0x000fe20000702270 */
[----:B------:R-:W-:-:S03]  /*0730*/  @!P1 IMAD.MOV R4, RZ, RZ, R10 ;  /* 0x000000ffff049224 */ /* 0x000fc600078e020a */
[----:B------:R-:W-:Y:S01]  /*0740*/  ISETP.GT.OR P0, PT, R0, R17, P0 ;  /* 0x000000110000720c */ /* 0x000fe20000704670 */
[----:B------:R-:W-:Y:S02]  /*0750*/  VIADD R5, R4, 0x1 ;  /* 0x0000000104057836 */ /* 0x000fe40000000000 */
[----:B------:R-:W-:-:S04]  /*0760*/  @!P3 IMAD.MOV R5, RZ, RZ, R4 ;  /* 0x000000ffff05b224 */ /* 0x000fc800078e0204 */
[----:B------:R-:W-:-:S06]  /*0770*/  VIADD R8, R5, 0x1 ;  /* 0x0000000105087836 */ /* 0x000fcc0000000000 */
[----:B------:R-:W-:-:S07]  /*0780*/  @!P0 IMAD.MOV R8, RZ, RZ, R5 ;  /* 0x000000ffff088224 */ /* 0x000fce00078e0205 */
.L_x_5:
[----:B------:R-:W-:Y:S05]  /*0790*/  @!P2 BRA `(.L_x_4) ;  /* 0x000000000084a947 */ /* 0x000fea0003800000 */
[----:B------:R-:W-:Y:S02]  /*07a0*/  ISETP.NE.AND P4, PT, R12, 0x1, PT ;  /* 0x000000010c00780c */ /* 0x000fe40003f85270 */
[----:B------:R-:W-:-:S04]  /*07b0*/  LOP3.LUT R6, R6, 0x1, RZ, 0xc0, !PT ;  /* 0x0000000106067812 */ /* 0x000fc800078ec0ff */
[----:B------:R-:W-:-:S07]  /*07c0*/  ISETP.NE.U32.AND P3, PT, R6, 0x1, PT ;  /* 0x000000010600780c */ /* 0x000fce0003f65070 */
[----:B0-----:R-:W-:Y:S01]  /*07d0*/  @P4 IMAD.WIDE.U32 R4, R9, 0x4, R2 ;  /* 0x0000000409044825 */ /* 0x001fe200078e0002 */
[----:B------:R-:W-:-:S04]  /*07e0*/  @P4 ISETP.GT.U32.AND P0, PT, R7, R9, PT ;  /* 0x000000090700420c */ /* 0x000fc80003f04070 */
[----:B------:R-:W2:Y:S01]  /*07f0*/  @P4 LDG.E R11, desc[UR8][R4.64] ;  /* 0x00000008040b4981 */ /* 0x000ea2000c1e1900 */
[C---:B------:R-:W-:Y:S02]  /*0800*/  @P4 VIADD R6, R9.reuse, 0x1 ;  /* 0x0000000109064836 */ /* 0x040fe40000000000 */
[----:B------:R-:W-:Y:S01]  /*0810*/  @P4 VIADD R9, R9, 0x2 ;  /* 0x0000000209094836 */ /* 0x000fe20000000000 */
[----:B------:R0:W3:Y:S03]  /*0820*/  @P4 LDG.E R13, desc[UR8][R4.64+0x4] ;  /* 0x00000408040d4981 */ /* 0x0000e6000c1e1900 */
[----:B------:R-:W-:-:S06]  /*0830*/  @!P3 IMAD.WIDE.U32 R2, R9, 0x4, R2 ;  /* 0x000000040902b825 */ /* 0x000fcc00078e0002 */
[----:B------:R-:W4:Y:S01]  /*0840*/  @!P3 LDG.E R3, desc[UR8][R2.64] ;  /* 0x000000080203b981 */ /* 0x000f22000c1e1900 */
[----:B------:R-:W-:Y:S01]  /*0850*/  @P4 ISETP.GT.U32.AND P2, PT, R7, R6, PT ;  /* 0x000000060700420c */ /* 0x000fe20003f44070 */
[----:B0-----:R-:W-:Y:S01]  /*0860*/  @P4 VIADD R4, R8, 0x1 ;  /* 0x0000000108044836 */ /* 0x001fe20000000000 */
[----:B------:R-:W-:Y:S02]  /*0870*/  PLOP3.LUT P1, PT, PT, PT, PT, 0x80, 0x8 ;  /* 0x000000000008781c */ /* 0x000fe40003f2f070 */
[----:B--2--5:R-:W-:-:S04]  /*0880*/  @P4 ISETP.EQ.AND P0, PT, R0, R11, P0 ;  /* 0x0000000b0000420c */ /* 0x024fc80000702270 */
[C---:B------:R-:W-:Y:S02]  /*0890*/  @P4 ISETP.GT.OR P0, PT, R0.reuse, R11, P0 ;  /* 0x0000000b0000420c */ /* 0x040fe40000704670 */
[CC--:B---3--:R-:W-:Y:S02]  /*08a0*/  @P4 ISETP.EQ.AND P2, PT, R0.reuse, R13.reuse, P2 ;  /* 0x0000000d0000420c */ /* 0x0c8fe40001742270 */
[----:B------:R-:W-:Y:S02]  /*08b0*/  @P4 PLOP3.LUT P1, PT, P0, PT, PT, 0x80, 0x8 ;  /* 0x000000000008481c */ /* 0x000fe4000072f070 */
[----:B------:R-:W-:Y:S02]  /*08c0*/  @P4 ISETP.GT.OR P5, PT, R0, R13, P2 ;  /* 0x0000000d0000420c */ /* 0x000fe400017a4670 */
[----:B------:R-:W-:Y:S02]  /*08d0*/  @!P3 ISETP.GT.U32.AND P2, PT, R7, R9, PT ;  /* 0x000000090700b20c */ /* 0x000fe40003f44070 */
[----:B------:R-:W-:-:S02]  /*08e0*/  PLOP3.LUT P0, PT, PT, PT, PT, 0x80, 0x8 ;  /* 0x000000000008781c */ /* 0x000fc40003f0f070 */
[----:B------:R-:W-:Y:S02]  /*08f0*/  @P4 PLOP3.LUT P0, PT, P5, PT, PT, 0x80, 0x8 ;  /* 0x000000000008481c */ /* 0x000fe40002f0f070 */
[----:B----4-:R-:W-:-:S03]  /*0900*/  @!P3 ISETP.EQ.AND P2, PT, R0, R3, P2 ;  /* 0x000000030000b20c */ /* 0x010fc60001742270 */
[----:B------:R-:W-:Y:S01]  /*0910*/  @!P1 IMAD.MOV R4, RZ, RZ, R8 ;  /* 0x000000ffff049224 */ /* 0x000fe200078e0208 */
[----:B------:R-:W-:Y:S02]  /*0920*/  @!P3 ISETP.GT.OR P2, PT, R0, R3, P2 ;  /* 0x000000030000b20c */ /* 0x000fe40001744670 */
[----:B------:R-:W-:Y:S01]  /*0930*/  PLOP3.LUT P1, PT, PT, PT, PT, 0x80, 0x8 ;  /* 0x000000000008781c */ /* 0x000fe20003f2f070 */
[----:B------:R-:W-:Y:S01]  /*0940*/  @P4 VIADD R2, R4, 0x1 ;  /* 0x0000000104024836 */ /* 0x000fe20000000000 */
[----:B------:R-:W-:-:S03]  /*0950*/  @!P3 PLOP3.LUT P1, PT, P2, PT, PT, 0x80, 0x8 ;  /* 0x000000000008b81c */ /* 0x000fc6000172f070 */
[----:B------:R-:W-:-:S04]  /*0960*/  @!P0 IMAD.MOV R2, RZ, RZ, R4 ;  /* 0x000000ffff028224 */ /* 0x000fc800078e0204 */
[----:B------:R-:W-:-:S04]  /*0970*/  @P4 IMAD.MOV.U32 R8, RZ, RZ, R2 ;  /* 0x000000ffff084224 */ /* 0x000fc800078e0002 */
[----:B------:R-:W-:Y:S02]  /*0980*/  @!P3 VIADD R2, R8, 0x1 ;  /* 0x000000010802b836 */ /* 0x000fe40000000000 */
[----:B------:R-:W-:-:S04]  /*0990*/  @!P1 IMAD.MOV R2, RZ, RZ, R8 ;  /* 0x000000ffff029224 */ /* 0x000fc800078e0208 */
[----:B------:R-:W-:-:S07]  /*09a0*/  @!P3 IMAD.MOV.U32 R8, RZ, RZ, R2 ;  /* 0x000000ffff08b224 */ /* 0x000fce00078e0002 */
.L_x_4:
[----:B------:R-:W-:-:S07]  /*09b0*/  IMAD.MOV.U32 R9, RZ, RZ, RZ ;  /* 0x000000ffff097224 */ /* 0x000fce00078e00ff */
.L_x_1:
[----:B------:R-:W1:Y:S02]  /*09c0*/  LDCU.64 UR4, c[0x0][0x388] ;  /* 0x00007100ff0477ac */ /* 0x000e640008000a00 */
[----:B-1----:R-:W-:-:S04]  /*09d0*/  LEA R2, P0, R8, UR4, 0x2 ;  /* 0x0000000408027c11 */ /* 0x002fc8000f8010ff */
[----:B------:R-:W-:-:S05]  /*09e0*/  LEA.HI.X R3, R8, UR5, R9, 0x2, P0 ;  /* 0x0000000508037c11 */ /* 0x000fca00080f1409 */
[----:B-----5:R-:W-:Y:S01]  /*09f0*/  STG.E desc[UR8][R2.64], R0 ;  /* 0x0000000002007986 */ /* 0x020fe2000c101908 */
[----:B------:R-:W-:Y:S05]  /*0a00*/  EXIT ;  /* 0x000000000000794d */ /* 0x000fea0003800000 */
.L_x_6:
[----:B------:R-:W-:-:S00]  /*0a10*/  BRA `(.L_x_6) ;  /* 0xfffffffc00fc7947 */ /* 0x000fc0000383ffff */
[----:B------:R-:W-:-:S00]  /*0a20*/  NOP ;  /* 0x0000000000007918 */ /* 0x000fc00000000000 */
        /* <DEDUP_REMOVED lines=13> */
.L_x_7:


//--------------------- .nv.shared.reserved.0     --------------------------
	.section	.nv.shared.reserved.0,"aw",@nobits
	.weak		__nv_reservedSMEM_offset_0_alias
	.size		__nv_reservedSMEM_offset_0_alias, 0, 64
	.other		__nv_reservedSMEM_offset_0_alias,@"STO_CUDA_RESERVED_SHARED STV_DEFAULT"
__nv_reservedSMEM_offset_0_alias:
	.zero		0
	.zero		64


//--------------------- .nv.constant0._Z13ordenarVectorPiS_i --------------------------
	.section	.nv.constant0._Z13ordenarVectorPiS_i,"a",@progbits
	.sectionflags	@""
	.align	4
.nv.constant0._Z13ordenarVectorPiS_i:
	.zero		916


//--------------------- SYMBOLS --------------------------

	.type		.nv.reservedSmem.offset0,@object
	.size		.nv.reservedSmem.offset0,0x4
